	.headerflags	@"EF_CUDA_TEXMODE_UNIFIED EF_CUDA_64BIT_ADDRESS EF_CUDA_ACCELERATORS EF_CUDA_SM90 EF_CUDA_VIRTUAL_SM(EF_CUDA_SM90)"
	.elftype	@"ET_EXEC"


//--------------------- .nv.info                  --------------------------
	.section	.nv.info,"",@"SHT_CUDA_INFO"
	.align	4


	//----- nvinfo : EIATTR_REGCOUNT
	.align		4
        /*0000*/ 	.byte	0x04, 0x2f
        /*0002*/ 	.short	(.L_3 - .L_2)
	.align		4
.L_2:
        /*0004*/ 	.word	index@(triton_poi_fused_add_cat_clone_mul_4)
        /*0008*/ 	.word	0x0000001c


	//----- nvinfo : EIATTR_MIN_STACK_SIZE
	.align		4
.L_3:
        /*000c*/ 	.byte	0x04, 0x12
        /*000e*/ 	.short	(.L_5 - .L_4)
	.align		4
.L_4:
        /*0010*/ 	.word	index@(triton_poi_fused_add_cat_clone_mul_4)
        /*0014*/ 	.word	0x00000020


	//----- nvinfo : EIATTR_FRAME_SIZE
	.align		4
.L_5:
        /*0018*/ 	.byte	0x04, 0x11
        /*001a*/ 	.short	(.L_7 - .L_6)
	.align		4
.L_6:
        /*001c*/ 	.word	index@(triton_poi_fused_add_cat_clone_mul_4)
        /*0020*/ 	.word	0x00000020


	//----- nvinfo : EIATTR_MIN_STACK_SIZE
	.align		4
.L_7:
        /*0024*/ 	.byte	0x04, 0x12
        /*0026*/ 	.short	(.L_9 - .L_8)
	.align		4
.L_8:
        /*0028*/ 	.word	index@(triton_poi_fused_add_cat_clone_mul_4)
        /*002c*/ 	.word	0x00000020
.L_9:


//--------------------- .nv.info.triton_poi_fused_add_cat_clone_mul_4 --------------------------
	.section	.nv.info.triton_poi_fused_add_cat_clone_mul_4,"",@"SHT_CUDA_INFO"
	.sectionflags	@""
	.align	4


	//----- nvinfo : EIATTR_CUDA_API_VERSION
	.align		4
        /*0000*/ 	.byte	0x04, 0x37
        /*0002*/ 	.short	(.L_11 - .L_10)
.L_10:
        /*0004*/ 	.word	0x0000007c


	//----- nvinfo : EIATTR_KPARAM_INFO
	.align		4
.L_11:
        /*0008*/ 	.byte	0x04, 0x17
        /*000a*/ 	.short	(.L_13 - .L_12)
.L_12:
        /*000c*/ 	.word	0x00000000
        /*0010*/ 	.short	0x0005
        /*0012*/ 	.short	0x0020
        /*0014*/ 	.byte	0x00, 0xf4, 0x21, 0x00


	//----- nvinfo : EIATTR_KPARAM_INFO
	.align		4
.L_13:
        /*0018*/ 	.byte	0x04, 0x17
        /*001a*/ 	.short	(.L_15 - .L_14)
.L_14:
        /*001c*/ 	.word	0x00000000
        /*0020*/ 	.short	0x0004
        /*0022*/ 	.short	0x001c
        /*0024*/ 	.byte	0x00, 0xf0, 0x11, 0x00


	//----- nvinfo : EIATTR_KPARAM_INFO
	.align		4
.L_15:
        /*0028*/ 	.byte	0x04, 0x17
        /*002a*/ 	.short	(.L_17 - .L_16)
.L_16:
        /*002c*/ 	.word	0x00000000
        /*0030*/ 	.short	0x0003
        /*0032*/ 	.short	0x0018
        /*0034*/ 	.byte	0x00, 0xf0, 0x11, 0x00


	//----- nvinfo : EIATTR_KPARAM_INFO
	.align		4
.L_17:
        /*0038*/ 	.byte	0x04, 0x17
        /*003a*/ 	.short	(.L_19 - .L_18)
.L_18:
        /*003c*/ 	.word	0x00000000
        /*0040*/ 	.short	0x0002
        /*0042*/ 	.short	0x0010
        /*0044*/ 	.byte	0x00, 0xf4, 0x21, 0x00


	//----- nvinfo : EIATTR_KPARAM_INFO
	.align		4
.L_19:
        /*0048*/ 	.byte	0x04, 0x17
        /*004a*/ 	.short	(.L_21 - .L_20)
.L_20:
        /*004c*/ 	.word	0x00000000
        /*0050*/ 	.short	0x0001
        /*0052*/ 	.short	0x0008
        /*0054*/ 	.byte	0x00, 0xf4, 0x21, 0x00


	//----- nvinfo : EIATTR_KPARAM_INFO
	.align		4
.L_21:
        /*0058*/ 	.byte	0x04, 0x17
        /*005a*/ 	.short	(.L_23 - .L_22)
.L_22:
        /*005c*/ 	.word	0x00000000
        /*0060*/ 	.short	0x0000
        /*0062*/ 	.short	0x0000
        /*0064*/ 	.byte	0x00, 0xf4, 0x21, 0x00


	//----- nvinfo : EIATTR_SPARSE_MMA_MASK
	.align		4
.L_23:
        /*0068*/ 	.byte	0x03, 0x50
        /*006a*/ 	.short	0x0000


	//----- nvinfo : EIATTR_MAXREG_COUNT
	.align		4
        /*006c*/ 	.byte	0x03, 0x1b
        /*006e*/ 	.short	0x0080


	//----- nvinfo : EIATTR_EXIT_INSTR_OFFSETS
	.align		4
        /*0070*/ 	.byte	0x04, 0x1c
        /*0072*/ 	.short	(.L_25 - .L_24)


	//   ....[0]....
.L_24:
        /*0074*/ 	.word	0x00001910


	//----- nvinfo : EIATTR_REQNTID
	.align		4
.L_25:
        /*0078*/ 	.byte	0x04, 0x10
        /*007a*/ 	.short	(.L_27 - .L_26)
.L_26:
        /*007c*/ 	.word	0x00000200
        /*0080*/ 	.word	0x00000001
        /*0084*/ 	.word	0x00000001


	//----- nvinfo : EIATTR_CRS_STACK_SIZE
	.align		4
.L_27:
        /*0088*/ 	.byte	0x04, 0x1e
        /*008a*/ 	.short	(.L_29 - .L_28)
.L_28:
        /*008c*/ 	.word	0x00000000


	//----- nvinfo : EIATTR_CBANK_PARAM_SIZE
	.align		4
.L_29:
        /*0090*/ 	.byte	0x03, 0x19
        /*0092*/ 	.short	0x0028


	//----- nvinfo : EIATTR_PARAM_CBANK
	.align		4
        /*0094*/ 	.byte	0x04, 0x0a
        /*0096*/ 	.short	(.L_31 - .L_30)
	.align		4
.L_30:
        /*0098*/ 	.word	index@(.nv.constant0.triton_poi_fused_add_cat_clone_mul_4)
        /*009c*/ 	.short	0x0210
        /*009e*/ 	.short	0x0028


	//----- nvinfo : EIATTR_SW_WAR
	.align		4
.L_31:
        /*00a0*/ 	.byte	0x04, 0x36
        /*00a2*/ 	.short	(.L_33 - .L_32)
.L_32:
        /*00a4*/ 	.word	0x00000008
.L_33:


//--------------------- .nv.callgraph             --------------------------
	.section	.nv.callgraph,"",@"SHT_CUDA_CALLGRAPH"
	.align	4
	.sectionentsize	8
	.align		4
        /*0000*/ 	.word	0x00000000
	.align		4
        /*0004*/ 	.word	0xffffffff
	.align		4
        /*0008*/ 	.word	0x00000000
	.align		4
        /*000c*/ 	.word	0xfffffffe
	.align		4
        /*0010*/ 	.word	0x00000000
	.align		4
        /*0014*/ 	.word	0xfffffffd
	.align		4
        /*0018*/ 	.word	0x00000000
	.align		4
        /*001c*/ 	.word	0xfffffffc


//--------------------- .nv.constant4             --------------------------
	.section	.nv.constant4,"a",@progbits
	.align	8
	.align		8
.nv.constant4:
        /*0000*/ 	.dword	_$_str
	.align		8
        /*0008*/ 	.dword	__cudart_i2opi_f


//--------------------- .text.triton_poi_fused_add_cat_clone_mul_4 --------------------------
	.section	.text.triton_poi_fused_add_cat_clone_mul_4,"ax",@progbits
	.align	128
        .global         triton_poi_fused_add_cat_clone_mul_4
        .type           triton_poi_fused_add_cat_clone_mul_4,@function
        .size           triton_poi_fused_add_cat_clone_mul_4,(.L_x_13 - triton_poi_fused_add_cat_clone_mul_4)
        .other          triton_poi_fused_add_cat_clone_mul_4,@"STO_CUDA_ENTRY STV_DEFAULT"
triton_poi_fused_add_cat_clone_mul_4:
.text.triton_poi_fused_add_cat_clone_mul_4:
[----:B------:R-:W0:Y:S01]  /*0000*/  LDC R1, c[0x0][0x28] ;  /* 0x00000a00ff017b82 */ /* 0x000e220000000800 */
[----:B------:R-:W1:Y:S01]  /*0010*/  S2R R0, SR_TID.X ;  /* 0x0000000000007919 */ /* 0x000e620000002100 */
[----:B------:R-:W-:Y:S01]  /*0020*/  ULDC UR6, c[0x0][0x228] ;  /* 0x00008a0000067ab9 */ /* 0x000fe20000000800 */
[----:B------:R-:W-:Y:S01]  /*0030*/  ULDC.64 UR4, c[0x0][0x208] ;  /* 0x0000820000047ab9 */ /* 0x000fe20000000a00 */
[----:B0-----:R-:W-:Y:S01]  /*0040*/  VIADD R1, R1, 0xffffffe0 ;  /* 0xffffffe001017836 */ /* 0x001fe20000000000 */
[----:B------:R-:W0:Y:S01]  /*0050*/  S2R R5, SR_CTAID.X ;  /* 0x0000000000057919 */ /* 0x000e220000002500 */
[----:B-1----:R-:W-:Y:S01]  /*0060*/  IMAD.SHL.U32 R0, R0, 0x2, RZ ;  /* 0x0000000200007824 */ /* 0x002fe200078e00ff */
[----:B0-----:R-:W-:-:S04]  /*0070*/  SHF.R.S32.HI R4, RZ, 0x15, R5 ;  /* 0x00000015ff047819 */ /* 0x001fc80000011405 */
[----:B------:R-:W-:Y:S02]  /*0080*/  LOP3.LUT R0, R0, 0x3fe, RZ, 0xc0, !PT ;  /* 0x000003fe00007812 */ /* 0x000fe400078ec0ff */
[----:B------:R-:W-:-:S03]  /*0090*/  SGXT R4, R4, 0x1 ;  /* 0x000000010404781a */ /* 0x000fc60000000200 */
[----:B------:R-:W-:-:S05]  /*00a0*/  IMAD R5, R5, 0x400, R0 ;  /* 0x0000040005057824 */ /* 0x000fca00078e0200 */
[----:B------:R-:W-:-:S04]  /*00b0*/  LEA.HI R12, R4, R5, RZ, 0x7 ;  /* 0x00000005040c7211 */ /* 0x000fc800078f38ff */
[----:B------:R-:W-:-:S05]  /*00c0*/  LOP3.LUT R8, R12, 0xffffff80, RZ, 0xc0, !PT ;  /* 0xffffff800c087812 */ /* 0x000fca00078ec0ff */
[----:B------:R-:W-:-:S05]  /*00d0*/  IMAD.IADD R8, R5, 0x1, -R8 ;  /* 0x0000000105087824 */ /* 0x000fca00078e0a08 */
[----:B------:R-:W-:-:S04]  /*00e0*/  PRMT R0, R8, 0x8880, RZ ;  /* 0x0000888008007816 */ /* 0x000fc800000000ff */
[----:B------:R-:W-:-:S04]  /*00f0*/  PRMT R0, R0, 0x7710, RZ ;  /* 0x0000771000007816 */ /* 0x000fc800000000ff */
[----:B------:R-:W-:-:S04]  /*0100*/  SHF.R.U32.HI R0, RZ, 0x9, R0 ;  /* 0x00000009ff007819 */ /* 0x000fc80000011600 */
[----:B------:R-:W-:Y:S02]  /*0110*/  LOP3.LUT R3, R0, 0x3f, RZ, 0xc0, !PT ;  /* 0x0000003f00037812 */ /* 0x000fe400078ec0ff */
[----:B------:R-:W-:-:S03]  /*0120*/  IADD3 R0, R5, 0x1, RZ ;  /* 0x0000000105007810 */ /* 0x000fc60007ffe0ff */
[----:B------:R-:W-:Y:S01]  /*0130*/  IMAD.IADD R3, R8, 0x1, R3 ;  /* 0x0000000108037824 */ /* 0x000fe200078e0203 */
[----:B------:R-:W-:-:S04]  /*0140*/  LEA.HI R6, R4, R0, RZ, 0x7 ;  /* 0x0000000004067211 */ /* 0x000fc800078f38ff */
[----:B------:R-:W-:Y:S02]  /*0150*/  LOP3.LUT R3, R3, 0xc0, RZ, 0xc0, !PT ;  /* 0x000000c003037812 */ /* 0x000fe400078ec0ff */
[----:B------:R-:W-:-:S03]  /*0160*/  LOP3.LUT R7, R6, 0xff80, RZ, 0xc0, !PT ;  /* 0x0000ff8006077812 */ /* 0x000fc600078ec0ff */
[----:B------:R-:W-:Y:S02]  /*0170*/  IMAD.MOV R3, RZ, RZ, -R3 ;  /* 0x000000ffff037224 */ /* 0x000fe400078e0a03 */
[----:B------:R-:W-:-:S03]  /*0180*/  IMAD.IADD R0, R0, 0x1, -R7 ;  /* 0x0000000100007824 */ /* 0x000fc600078e0a07 */
[----:B------:R-:W-:Y:S02]  /*0190*/  PRMT R9, R3, 0x7710, RZ ;  /* 0x0000771003097816 */ /* 0x000fe400000000ff */
[----:B------:R-:W0:Y:S03]  /*01a0*/  LDC.64 R2, c[0x0][0x218] ;  /* 0x00008600ff027b82 */ /* 0x000e260000000a00 */
[----:B------:R-:W-:-:S05]  /*01b0*/  IMAD.IADD R9, R8, 0x1, R9 ;  /* 0x0000000108097824 */ /* 0x000fca00078e0209 */
[----:B------:R-:W-:Y:S02]  /*01c0*/  LOP3.LUT R6, R9, 0xffff, RZ, 0xc0, !PT ;  /* 0x0000ffff09067812 */ /* 0x000fe400078ec0ff */
[----:B------:R-:W-:Y:S02]  /*01d0*/  LEA.HI R9, R4, R5, RZ, 0xc ;  /* 0x0000000504097211 */ /* 0x000fe400078f60ff */
[----:B------:R-:W-:Y:S02]  /*01e0*/  PRMT R4, R6, 0x8880, RZ ;  /* 0x0000888006047816 */ /* 0x000fe400000000ff */
[----:B------:R-:W-:Y:S02]  /*01f0*/  PRMT R6, R0, 0x8880, RZ ;  /* 0x0000888000067816 */ /* 0x000fe400000000ff */
[----:B------:R-:W-:Y:S02]  /*0200*/  SHF.R.S32.HI R9, RZ, 0xc, R9 ;  /* 0x0000000cff097819 */ /* 0x000fe40000011409 */
[----:B------:R-:W-:-:S03]  /*0210*/  PRMT R6, R6, 0x7710, RZ ;  /* 0x0000771006067816 */ /* 0x000fc600000000ff */
[----:B------:R-:W-:Y:S01]  /*0220*/  IMAD R11, R4, UR6, R9 ;  /* 0x00000006040b7c24 */ /* 0x000fe2000f8e0209 */
[----:B------:R-:W-:-:S03]  /*0230*/  SHF.R.U32.HI R6, RZ, 0x9, R6 ;  /* 0x00000009ff067819 */ /* 0x000fc60000011606 */
[----:B0-----:R-:W-:Y:S01]  /*0240*/  IMAD.WIDE R10, R11, 0x4, R2 ;  /* 0x000000040b0a7825 */ /* 0x001fe200078e0202 */
[----:B------:R-:W-:-:S04]  /*0250*/  LOP3.LUT R7, R6, 0x3f, RZ, 0xc0, !PT ;  /* 0x0000003f06077812 */ /* 0x000fc800078ec0ff */
[----:B------:R-:W2:Y:S01]  /*0260*/  LDG.E.EL R13, desc[UR4][R10.64] ;  /* 0x000000040a0d7981 */ /* 0x000ea2000c2e1900 */
[----:B------:R-:W-:-:S05]  /*0270*/  IMAD.IADD R7, R0, 0x1, R7 ;  /* 0x0000000100077824 */ /* 0x000fca00078e0207 */
[----:B------:R-:W-:-:S05]  /*0280*/  LOP3.LUT R7, R7, 0xc0, RZ, 0xc0, !PT ;  /* 0x000000c007077812 */ /* 0x000fca00078ec0ff */
[----:B------:R-:W-:Y:S02]  /*0290*/  IMAD.MOV R15, RZ, RZ, -R7 ;  /* 0x000000ffff0f7224 */ /* 0x000fe400078e0a07 */
[----:B------:R-:W0:Y:S03]  /*02a0*/  LDC.64 R6, c[0x0][0x210] ;  /* 0x00008400ff067b82 */ /* 0x000e260000000a00 */
[----:B------:R-:W-:-:S05]  /*02b0*/  PRMT R15, R15, 0x7710, RZ ;  /* 0x000077100f0f7816 */ /* 0x000fca00000000ff */
[----:B------:R-:W-:-:S05]  /*02c0*/  IMAD.IADD R0, R0, 0x1, R15 ;  /* 0x0000000100007824 */ /* 0x000fca00078e020f */
[----:B------:R-:W-:-:S04]  /*02d0*/  LOP3.LUT R0, R0, 0xffff, RZ, 0xc0, !PT ;  /* 0x0000ffff00007812 */ /* 0x000fc800078ec0ff */
[----:B------:R-:W-:-:S05]  /*02e0*/  PRMT R0, R0, 0x8880, RZ ;  /* 0x0000888000007816 */ /* 0x000fca00000000ff */
[----:B------:R-:W-:Y:S02]  /*02f0*/  IMAD R15, R0, UR6, R9 ;  /* 0x00000006000f7c24 */ /* 0x000fe4000f8e0209 */
[----:B0-----:R-:W-:-:S04]  /*0300*/  IMAD.WIDE R4, R5, 0x2, R6 ;  /* 0x0000000205047825 */ /* 0x001fc800078e0206 */
[----:B------:R-:W-:Y:S01]  /*0310*/  IMAD.WIDE R2, R15, 0x4, R2 ;  /* 0x000000040f027825 */ /* 0x000fe200078e0202 */
[----:B------:R-:W-:Y:S01]  /*0320*/  BSSY B0, `(.L_x_0) ;  /* 0x0000044000007945 */ /* 0x000fe20003800000 */
[----:B------:R0:W5:Y:S04]  /*0330*/  LDG.E R10, desc[UR4][R4.64] ;  /* 0x00000004040a7981 */ /* 0x000168000c1e1900 */
[----:B------:R1:W5:Y:S01]  /*0340*/  LDG.E.EL R11, desc[UR4][R2.64] ;  /* 0x00000004020b7981 */ /* 0x000362000c2e1900 */
[C---:B--2---:R-:W-:Y:S01]  /*0350*/  FMUL R0, R13.reuse, 0.63661974668502807617 ;  /* 0x3f22f9830d007820 */ /* 0x044fe20000400000 */
[----:B------:R-:W-:-:S05]  /*0360*/  FADD.FTZ R16, |R13|, -RZ ;  /* 0x800000ff0d107221 */ /* 0x000fca0000010200 */
[----:B------:R-:W2:Y:S01]  /*0370*/  F2I.FTZ.NTZ R0, R0 ;  /* 0x0000000000007305 */ /* 0x000ea20000213100 */
[C---:B------:R-:W-:Y:S02]  /*0380*/  FSETP.GE.AND P2, PT, R16.reuse, 105615, PT ;  /* 0x47ce47801000780b */ /* 0x040fe40003f46000 */
[----:B------:R-:W-:Y:S02]  /*0390*/  FSETP.NEU.AND P1, PT, R16, +INF , PT ;  /* 0x7f8000001000780b */ /* 0x000fe40003f2d000 */
[----:B--2---:R-:W-:-:S05]  /*03a0*/  I2FP.F32.S32 R14, R0 ;  /* 0x00000000000e7245 */ /* 0x004fca0000201400 */
[----:B------:R-:W-:-:S04]  /*03b0*/  FFMA.FTZ R15, R14, -1.5707962512969970703, R13 ;  /* 0xbfc90fda0e0f7823 */ /* 0x000fc8000001000d */
[----:B------:R-:W-:-:S04]  /*03c0*/  FFMA.FTZ R15, R14, -7.5497894158615963534e-08, R15 ;  /* 0xb3a221680e0f7823 */ /* 0x000fc8000001000f */
[----:B------:R-:W-:Y:S01]  /*03d0*/  FFMA.FTZ R14, R14, -5.3903029534742383927e-15, R15 ;  /* 0xa7c234c50e0e7823 */ /* 0x000fe2000001000f */
[----:B------:R-:W-:-:S03]  /*03e0*/  MOV R15, R0 ;  /* 0x00000000000f7202 */ /* 0x000fc60000000f00 */
[----:B0-----:R-:W-:Y:S01]  /*03f0*/  IMAD.MOV.U32 R4, RZ, RZ, R14 ;  /* 0x000000ffff047224 */ /* 0x001fe200078e000e */
[----:B-1----:R-:W-:Y:S06]  /*0400*/  @!P2 BRA `(.L_x_1) ;  /* 0x0000000000d4a947 */ /* 0x002fec0003800000 */
[----:B------:R-:W-:Y:S01]  /*0410*/  @!P1 FMUL.FTZ R4, RZ, R13 ;  /* 0x0000000dff049220 */ /* 0x000fe20000410000 */
[----:B------:R-:W-:Y:S01]  /*0420*/  @!P1 IMAD.MOV.U32 R0, RZ, RZ, RZ ;  /* 0x000000ffff009224 */ /* 0x000fe200078e00ff */
[----:B------:R-:W-:Y:S06]  /*0430*/  @!P1 BRA `(.L_x_1) ;  /* 0x0000000000c89947 */ /* 0x000fec0003800000 */
[----:B------:R-:W-:Y:S01]  /*0440*/  SHF.R.U32.HI R16, RZ, 0x17, R13 ;  /* 0x00000017ff107819 */ /* 0x000fe2000001160d */
[----:B------:R-:W-:Y:S01]  /*0450*/  IMAD.SHL.U32 R4, R13, 0x100, RZ ;  /* 0x000001000d047824 */ /* 0x000fe200078e00ff */
[----:B------:R-:W-:Y:S01]  /*0460*/  CS2R R20, SRZ ;  /* 0x0000000000147805 */ /* 0x000fe2000001ff00 */
[----:B------:R-:W-:Y:S01]  /*0470*/  IMAD.MOV.U32 R2, RZ, RZ, RZ ;  /* 0x000000ffff027224 */ /* 0x000fe200078e00ff */
[----:B------:R-:W-:Y:S01]  /*0480*/  LOP3.LUT R0, R16, 0xe0, RZ, 0xc0, !PT ;  /* 0x000000e010007812 */ /* 0x000fe200078ec0ff */
[----:B------:R-:W-:Y:S01]  /*0490*/  ULDC.64 UR8, c[0x4][0x8] ;  /* 0x0100020000087ab9 */ /* 0x000fe20000000a00 */
[----:B------:R-:W-:Y:S02]  /*04a0*/  MOV R3, R1 ;  /* 0x0000000100037202 */ /* 0x000fe40000000f00 */
[----:B------:R-:W-:Y:S01]  /*04b0*/  LOP3.LUT R17, R4, 0x80000000, RZ, 0xfc, !PT ;  /* 0x8000000004117812 */ /* 0x000fe200078efcff */
[----:B------:R-:W-:-:S05]  /*04c0*/  VIADD R0, R0, 0xffffff80 ;  /* 0xffffff8000007836 */ /* 0x000fca0000000000 */
[----:B------:R-:W-:-:S07]  /*04d0*/  SHF.R.U32.HI R0, RZ, 0x5, R0 ;  /* 0x00000005ff007819 */ /* 0x000fce0000011600 */
.L_x_2:
[----:B------:R-:W-:-:S04]  /*04e0*/  IADD3 R4, P0, R20, UR8, RZ ;  /* 0x0000000814047c10 */ /* 0x000fc8000ff1e0ff */
[----:B------:R-:W-:-:S05]  /*04f0*/  IADD3.X R5, R21, UR9, RZ, P0, !PT ;  /* 0x0000000915057c10 */ /* 0x000fca00087fe4ff */
[----:B------:R0:W2:Y:S01]  /*0500*/  LDG.E.CONSTANT R18, desc[UR4][R4.64] ;  /* 0x0000000404127981 */ /* 0x0000a2000c1e9900 */
[----:B------:R-:W-:-:S04]  /*0510*/  IADD3 R20, P3, R20, 0x4, RZ ;  /* 0x0000000414147810 */ /* 0x000fc80007f7e0ff */
[----:B------:R-:W-:Y:S01]  /*0520*/  ISETP.NE.U32.AND P0, PT, R20, 0x18, PT ;  /* 0x000000181400780c */ /* 0x000fe20003f05070 */
[----:B------:R-:W-:Y:S02]  /*0530*/  IMAD.X R21, RZ, RZ, R21, P3 ;  /* 0x000000ffff157224 */ /* 0x000fe400018e0615 */
[----:B0-----:R-:W-:-:S03]  /*0540*/  IMAD.MOV.U32 R4, RZ, RZ, R2 ;  /* 0x000000ffff047224 */ /* 0x001fc600078e0002 */
[----:B------:R-:W-:Y:S01]  /*0550*/  ISETP.NE.AND.EX P0, PT, R21, RZ, PT, P0 ;  /* 0x000000ff1500720c */ /* 0x000fe20003f05300 */
[----:B------:R-:W-:Y:S02]  /*0560*/  IMAD.MOV.U32 R5, RZ, RZ, RZ ;  /* 0x000000ffff057224 */ /* 0x000fe400078e00ff */
[----:B--2---:R-:W-:-:S04]  /*0570*/  IMAD.WIDE.U32 R18, R17, R18, R4 ;  /* 0x0000001211127225 */ /* 0x004fc800078e0004 */
[----:B------:R-:W-:Y:S01]  /*0580*/  IMAD.MOV.U32 R2, RZ, RZ, R19 ;  /* 0x000000ffff027224 */ /* 0x000fe200078e0013 */
[----:B------:R0:W-:Y:S02]  /*0590*/  STL [R3], R18 ;  /* 0x0000001203007387 */ /* 0x0001e40000100800 */
[----:B0-----:R-:W-:-:S03]  /*05a0*/  VIADD R3, R3, 0x4 ;  /* 0x0000000403037836 */ /* 0x001fc60000000000 */
[----:B------:R-:W-:Y:S05]  /*05b0*/  @P0 BRA `(.L_x_2) ;  /* 0xfffffffc00c80947 */ /* 0x000fea000383ffff */
[----:B------:R-:W-:Y:S01]  /*05c0*/  LOP3.LUT P0, RZ, R13, 0xf800000, RZ, 0xc0, !PT ;  /* 0x0f8000000dff7812 */ /* 0x000fe2000780c0ff */
[----:B------:R-:W-:Y:S01]  /*05d0*/  IMAD R18, R0, -0x4, R1 ;  /* 0xfffffffc00127824 */ /* 0x000fe200078e0201 */
[----:B------:R0:W-:Y:S04]  /*05e0*/  STL [R1+0x18], R2 ;  /* 0x0000180201007387 */ /* 0x0001e80000100800 */
[----:B------:R-:W2:Y:S04]  /*05f0*/  LDL R3, [R18+0x14] ;  /* 0x0000140012037983 */ /* 0x000ea80000100800 */
[----:B------:R-:W2:Y:S04]  /*0600*/  LDL R0, [R18+0x18] ;  /* 0x0000180012007983 */ /* 0x000ea80000100800 */
[----:B------:R-:W3:Y:S01]  /*0610*/  @P0 LDL R4, [R18+0x10] ;  /* 0x0000100012040983 */ /* 0x000ee20000100800 */
[----:B------:R-:W-:Y:S01]  /*0620*/  UMOV UR8, 0x54442d19 ;  /* 0x54442d1900087882 */ /* 0x000fe20000000000 */
[----:B------:R-:W-:Y:S01]  /*0630*/  UMOV UR9, 0x3bf921fb ;  /* 0x3bf921fb00097882 */ /* 0x000fe20000000000 */
[----:B--2---:R-:W-:-:S02]  /*0640*/  SHF.L.W.U32.HI R0, R3, R16, R0 ;  /* 0x0000001003007219 */ /* 0x004fc40000010e00 */
[----:B---3--:R-:W-:Y:S02]  /*0650*/  @P0 SHF.L.W.U32.HI R3, R4, R16, R3 ;  /* 0x0000001004030219 */ /* 0x008fe40000010e03 */
[----:B------:R-:W-:Y:S02]  /*0660*/  ISETP.GE.AND P0, PT, R13, RZ, PT ;  /* 0x000000ff0d00720c */ /* 0x000fe40003f06270 */
[C---:B------:R-:W-:Y:S02]  /*0670*/  SHF.L.W.U32.HI R4, R3.reuse, 0x2, R0 ;  /* 0x0000000203047819 */ /* 0x040fe40000010e00 */
[----:B------:R-:W-:Y:S02]  /*0680*/  SHF.L.U32 R3, R3, 0x2, RZ ;  /* 0x0000000203037819 */ /* 0x000fe400000006ff */
[----:B------:R-:W-:Y:S02]  /*0690*/  SHF.R.S32.HI R5, RZ, 0x1f, R4 ;  /* 0x0000001fff057819 */ /* 0x000fe40000011404 */
[----:B------:R-:W-:-:S02]  /*06a0*/  LOP3.LUT R18, R4, R13, RZ, 0x3c, !PT ;  /* 0x0000000d04127212 */ /* 0x000fc400078e3cff */
[C---:B------:R-:W-:Y:S02]  /*06b0*/  LOP3.LUT R16, R5.reuse, R3, RZ, 0x3c, !PT ;  /* 0x0000000305107212 */ /* 0x040fe400078e3cff */
[----:B------:R-:W-:Y:S02]  /*06c0*/  LOP3.LUT R17, R5, R4, RZ, 0x3c, !PT ;  /* 0x0000000405117212 */ /* 0x000fe400078e3cff */
[----:B------:R-:W-:Y:S02]  /*06d0*/  SHF.R.U32.HI R5, RZ, 0x1e, R0 ;  /* 0x0000001eff057819 */ /* 0x000fe40000011600 */
[----:B------:R-:W-:Y:S02]  /*06e0*/  ISETP.GE.AND P3, PT, R18, RZ, PT ;  /* 0x000000ff1200720c */ /* 0x000fe40003f66270 */
[----:B------:R-:W0:Y:S01]  /*06f0*/  I2F.F64.S64 R16, R16 ;  /* 0x0000001000107312 */ /* 0x000e220000301c00 */
[----:B------:R-:W-:-:S05]  /*0700*/  LEA.HI R0, R4, R5, RZ, 0x1 ;  /* 0x0000000504007211 */ /* 0x000fca00078f08ff */
[----:B------:R-:W-:-:S04]  /*0710*/  IMAD.MOV R4, RZ, RZ, -R0 ;  /* 0x000000ffff047224 */ /* 0x000fc800078e0a00 */
[----:B------:R-:W-:Y:S01]  /*0720*/  @!P0 IMAD.MOV.U32 R0, RZ, RZ, R4 ;  /* 0x000000ffff008224 */ /* 0x000fe200078e0004 */
[----:B0-----:R-:W-:-:S10]  /*0730*/  DMUL R2, R16, UR8 ;  /* 0x0000000810027c28 */ /* 0x001fd40008000000 */
[----:B------:R-:W0:Y:S02]  /*0740*/  F2F.F32.F64 R2, R2 ;  /* 0x0000000200027310 */ /* 0x000e240000301000 */
[----:B0-----:R-:W-:-:S07]  /*0750*/  FSEL R4, -R2, R2, !P3 ;  /* 0x0000000202047208 */ /* 0x001fce0005800100 */
.L_x_1:
[----:B------:R-:W-:Y:S05]  /*0760*/  BSYNC B0 ;  /* 0x0000000000007941 */ /* 0x000fea0003800000 */
.L_x_0:
[----:B------:R-:W-:Y:S01]  /*0770*/  LOP3.LUT R2, R0, 0x1, RZ, 0xc0, !PT ;  /* 0x0000000100027812 */ /* 0x000fe200078ec0ff */
[C---:B-----5:R-:W-:Y:S01]  /*0780*/  FMUL R18, R11.reuse, 0.63661974668502807617 ;  /* 0x3f22f9830b127820 */ /* 0x060fe20000400000 */
[----:B------:R-:W-:Y:S01]  /*0790*/  FMUL.FTZ R16, R4, R4 ;  /* 0x0000000404107220 */ /* 0x000fe20000410000 */
[----:B------:R-:W-:Y:S01]  /*07a0*/  FADD.FTZ R19, |R11|, -RZ ;  /* 0x800000ff0b137221 */ /* 0x000fe20000010200 */
[----:B------:R-:W-:Y:S01]  /*07b0*/  ISETP.NE.U32.AND P0, PT, R2, 0x1, PT ;  /* 0x000000010200780c */ /* 0x000fe20003f05070 */
[----:B------:R-:W-:Y:S01]  /*07c0*/  IMAD.MOV.U32 R2, RZ, RZ, -0x46b2bead ;  /* 0xb94d4153ff027424 */ /* 0x000fe200078e00ff */
[----:B------:R-:W-:Y:S01]  /*07d0*/  IADD3 R0, R0, 0x1, RZ ;  /* 0x0000000100007810 */ /* 0x000fe20007ffe0ff */
[----:B------:R-:W0:Y:S01]  /*07e0*/  F2I.FTZ.NTZ R18, R18 ;  /* 0x0000001200127305 */ /* 0x000e220000213100 */
[----:B------:R-:W-:Y:S01]  /*07f0*/  IMAD.MOV.U32 R3, RZ, RZ, 0x3c0885e4 ;  /* 0x3c0885e4ff037424 */ /* 0x000fe200078e00ff */
[----:B------:R-:W-:Y:S01]  /*0800*/  FSETP.GE.AND P4, PT, R19, 105615, PT ;  /* 0x47ce47801300780b */ /* 0x000fe20003f86000 */
[----:B------:R-:W-:Y:S01]  /*0810*/  BSSY B0, `(.L_x_3) ;  /* 0x000004a000007945 */ /* 0x000fe20003800000 */
[----:B------:R-:W-:-:S02]  /*0820*/  LOP3.LUT P5, RZ, R0, 0x2, RZ, 0xc0, !PT ;  /* 0x0000000200ff7812 */ /* 0x000fc400078ac0ff */
[----:B------:R-:W-:Y:S02]  /*0830*/  FSEL R0, R4, 1, !P0 ;  /* 0x3f80000004007808 */ /* 0x000fe40004000000 */
[----:B------:R-:W-:Y:S02]  /*0840*/  FSETP.NEU.AND P3, PT, R19, +INF , PT ;  /* 0x7f8000001300780b */ /* 0x000fe40003f6d000 */
[----:B------:R-:W-:Y:S02]  /*0850*/  @P0 IMAD.MOV.U32 R5, RZ, RZ, 0x37cbac00 ;  /* 0x37cbac00ff050424 */ /* 0x000fe400078e00ff */
[C---:B------:R-:W-:Y:S01]  /*0860*/  FFMA.FTZ R17, R16.reuse, R0, RZ ;  /* 0x0000000010117223 */ /* 0x040fe200000100ff */
[----:B------:R-:W-:Y:S02]  /*0870*/  @P0 IMAD.MOV.U32 R3, RZ, RZ, 0x3d2aaabb ;  /* 0x3d2aaabbff030424 */ /* 0x000fe400078e00ff */
[----:B------:R-:W-:Y:S01]  /*0880*/  @P0 FFMA.FTZ R2, R16, R5, -0.0013887860113754868507 ;  /* 0xbab607ed10020423 */ /* 0x000fe20000010005 */
[----:B0-----:R-:W-:Y:S01]  /*0890*/  I2FP.F32.S32 R20, R18 ;  /* 0x0000001200147245 */ /* 0x001fe20000201400 */
[----:B------:R-:W-:-:S02]  /*08a0*/  IMAD.MOV.U32 R5, RZ, RZ, -0x41d55558 ;  /* 0xbe2aaaa8ff057424 */ /* 0x000fc400078e00ff */
[----:B------:R-:W-:Y:S01]  /*08b0*/  FFMA.FTZ R2, R16, R2, R3 ;  /* 0x0000000210027223 */ /* 0x000fe20000010003 */
[----:B------:R-:W-:Y:S02]  /*08c0*/  @P0 IMAD.MOV.U32 R5, RZ, RZ, -0x41000001 ;  /* 0xbeffffffff050424 */ /* 0x000fe400078e00ff */
[----:B------:R-:W-:Y:S01]  /*08d0*/  FFMA.FTZ R3, R20, -1.5707962512969970703, R11 ;  /* 0xbfc90fda14037823 */ /* 0x000fe2000001000b */
[----:B------:R-:W-:Y:S02]  /*08e0*/  IMAD.MOV.U32 R21, RZ, RZ, R18 ;  /* 0x000000ffff157224 */ /* 0x000fe400078e0012 */
[----:B------:R-:W-:Y:S01]  /*08f0*/  FFMA.FTZ R5, R16, R2, R5 ;  /* 0x0000000210057223 */ /* 0x000fe20000010005 */
[----:B------:R-:W-:-:S03]  /*0900*/  FFMA.FTZ R3, R20, -7.5497894158615963534e-08, R3 ;  /* 0xb3a2216814037823 */ /* 0x000fc60000010003 */
[----:B------:R-:W-:Y:S01]  /*0910*/  FFMA.FTZ R0, R17, R5, R0 ;  /* 0x0000000511007223 */ /* 0x000fe20000010000 */
[----:B------:R-:W-:-:S03]  /*0920*/  FFMA.FTZ R20, R20, -5.3903029534742383927e-15, R3 ;  /* 0xa7c234c514147823 */ /* 0x000fc60000010003 */
[----:B------:R-:W-:Y:S01]  /*0930*/  @P5 FFMA.FTZ R0, R0, -1, RZ ;  /* 0xbf80000000005823 */ /* 0x000fe200000100ff */
[----:B------:R-:W-:Y:S01]  /*0940*/  IMAD.MOV.U32 R19, RZ, RZ, R20 ;  /* 0x000000ffff137224 */ /* 0x000fe200078e0014 */
[----:B------:R-:W-:Y:S06]  /*0950*/  @!P4 BRA `(.L_x_4) ;  /* 0x0000000000d4c947 */ /* 0x000fec0003800000 */
[----:B------:R-:W-:Y:S01]  /*0960*/  @!P3 FMUL.FTZ R19, RZ, R11 ;  /* 0x0000000bff13b220 */ /* 0x000fe20000410000 */
[----:B------:R-:W-:Y:S01]  /*0970*/  @!P3 MOV R18, RZ ;  /* 0x000000ff0012b202 */ /* 0x000fe20000000f00 */
[----:B------:R-:W-:Y:S06]  /*0980*/  @!P3 BRA `(.L_x_4) ;  /* 0x0000000000c8b947 */ /* 0x000fec0003800000 */
[----:B------:R-:W-:Y:S01]  /*0990*/  SHF.R.U32.HI R22, RZ, 0x17, R11 ;  /* 0x00000017ff167819 */ /* 0x000fe2000001160b */
[----:B------:R-:W-:Y:S01]  /*09a0*/  IMAD.SHL.U32 R5, R11, 0x100, RZ ;  /* 0x000001000b057824 */ /* 0x000fe200078e00ff */
[----:B------:R-:W-:Y:S01]  /*09b0*/  MOV R3, R1 ;  /* 0x0000000100037202 */ /* 0x000fe20000000f00 */
[----:B------:R-:W-:Y:S01]  /*09c0*/  IMAD.MOV.U32 R4, RZ, RZ, RZ ;  /* 0x000000ffff047224 */ /* 0x000fe200078e00ff */
[----:B------:R-:W-:Y:S01]  /*09d0*/  LOP3.LUT R2, R22, 0xe0, RZ, 0xc0, !PT ;  /* 0x000000e016027812 */ /* 0x000fe200078ec0ff */
[----:B------:R-:W-:Y:S01]  /*09e0*/  IMAD.MOV.U32 R23, RZ, RZ, RZ ;  /* 0x000000ffff177224 */ /* 0x000fe200078e00ff */
[----:B------:R-:W-:Y:S01]  /*09f0*/  LOP3.LUT R25, R5, 0x80000000, RZ, 0xfc, !PT ;  /* 0x8000000005197812 */ /* 0x000fe200078efcff */
[----:B------:R-:W-:Y:S01]  /*0a00*/  IMAD.MOV.U32 R24, RZ, RZ, RZ ;  /* 0x000000ffff187224 */ /* 0x000fe200078e00ff */
[----:B------:R-:W-:Y:S01]  /*0a10*/  ULDC.64 UR8, c[0x4][0x8] ;  /* 0x0100020000087ab9 */ /* 0x000fe20000000a00 */
[----:B------:R-:W-:-:S05]  /*0a20*/  VIADD R2, R2, 0xffffff80 ;  /* 0xffffff8002027836 */ /* 0x000fca0000000000 */
[----:B------:R-:W-:-:S07]  /*0a30*/  SHF.R.U32.HI R2, RZ, 0x5, R2 ;  /* 0x00000005ff027819 */ /* 0x000fce0000011602 */
.L_x_5:
[----:B------:R-:W-:-:S04]  /*0a40*/  IADD3 R16, P0, R23, UR8, RZ ;  /* 0x0000000817107c10 */ /* 0x000fc8000ff1e0ff */
[----:B------:R-:W-:-:S05]  /*0a50*/  IADD3.X R17, R24, UR9, RZ, P0, !PT ;  /* 0x0000000918117c10 */ /* 0x000fca00087fe4ff */
[----:B------:R-:W2:Y:S01]  /*0a60*/  LDG.E.CONSTANT R16, desc[UR4][R16.64] ;  /* 0x0000000410107981 */ /* 0x000ea2000c1e9900 */
[----:B------:R-:W-:Y:S01]  /*0a70*/  IADD3 R23, P5, R23, 0x4, RZ ;  /* 0x0000000417177810 */ /* 0x000fe20007fbe0ff */
[----:B------:R-:W-:-:S03]  /*0a80*/  IMAD.MOV.U32 R5, RZ, RZ, RZ ;  /* 0x000000ffff057224 */ /* 0x000fc600078e00ff */
[----:B------:R-:W-:Y:S01]  /*0a90*/  ISETP.NE.U32.AND P0, PT, R23, 0x18, PT ;  /* 0x000000181700780c */ /* 0x000fe20003f05070 */
[----:B------:R-:W-:-:S05]  /*0aa0*/  IMAD.X R24, RZ, RZ, R24, P5 ;  /* 0x000000ffff187224 */ /* 0x000fca00028e0618 */
[----:B------:R-:W-:Y:S01]  /*0ab0*/  ISETP.NE.AND.EX P0, PT, R24, RZ, PT, P0 ;  /* 0x000000ff1800720c */ /* 0x000fe20003f05300 */
[----:B--2---:R-:W-:-:S04]  /*0ac0*/  IMAD.WIDE.U32 R18, R25, R16, R4 ;  /* 0x0000001019127225 */ /* 0x004fc800078e0004 */
[----:B------:R-:W-:Y:S01]  /*0ad0*/  IMAD.MOV.U32 R4, RZ, RZ, R19 ;  /* 0x000000ffff047224 */ /* 0x000fe200078e0013 */
[----:B------:R0:W-:Y:S02]  /*0ae0*/  STL [R3], R18 ;  /* 0x0000001203007387 */ /* 0x0001e40000100800 */
[----:B0-----:R-:W-:-:S05]  /*0af0*/  VIADD R3, R3, 0x4 ;  /* 0x0000000403037836 */ /* 0x001fca0000000000 */
        /* <DEDUP_REMOVED lines=12> */
[C-C-:B------:R-:W-:Y:S01]  /*0bc0*/  SHF.L.W.U32.HI R16, R3.reuse, 0x2, R18.reuse ;  /* 0x0000000203107819 */ /* 0x140fe20000010e12 */
[----:B------:R-:W-:Y:S01]  /*0bd0*/  IMAD.SHL.U32 R3, R3, 0x4, RZ ;  /* 0x0000000403037824 */ /* 0x000fe200078e00ff */
[----:B------:R-:W-:Y:S02]  /*0be0*/  SHF.R.U32.HI R17, RZ, 0x1e, R18 ;  /* 0x0000001eff117819 */ /* 0x000fe40000011612 */
[----:B------:R-:W-:Y:S02]  /*0bf0*/  SHF.R.S32.HI R5, RZ, 0x1f, R16 ;  /* 0x0000001fff057819 */ /* 0x000fe40000011410 */
[----:B------:R-:W-:-:S02]  /*0c00*/  LEA.HI R18, R16, R17, RZ, 0x1 ;  /* 0x0000001110127211 */ /* 0x000fc400078f08ff */
[C---:B------:R-:W-:Y:S02]  /*0c10*/  LOP3.LUT R2, R5.reuse, R3, RZ, 0x3c, !PT ;  /* 0x0000000305027212 */ /* 0x040fe400078e3cff */
[----:B------:R-:W-:Y:S02]  /*0c20*/  LOP3.LUT R3, R5, R16, RZ, 0x3c, !PT ;  /* 0x0000001005037212 */ /* 0x000fe400078e3cff */
[----:B------:R-:W-:Y:S02]  /*0c30*/  LOP3.LUT R19, R16, R11, RZ, 0x3c, !PT ;  /* 0x0000000b10137212 */ /* 0x000fe400078e3cff */
[----:B------:R-:W-:Y:S02]  /*0c40*/  IADD3 R16, -R18, RZ, RZ ;  /* 0x000000ff12107210 */ /* 0x000fe40007ffe1ff */
[----:B------:R-:W0:Y:S01]  /*0c50*/  I2F.F64.S64 R2, R2 ;  /* 0x0000000200027312 */ /* 0x000e220000301c00 */
[----:B------:R-:W-:Y:S02]  /*0c60*/  ISETP.GE.AND P5, PT, R19, RZ, PT ;  /* 0x000000ff1300720c */ /* 0x000fe40003fa6270 */
[----:B------:R-:W-:Y:S01]  /*0c70*/  @!P0 IMAD.MOV.U32 R18, RZ, RZ, R16 ;  /* 0x000000ffff128224 */ /* 0x000fe200078e0010 */
[----:B0-----:R-:W-:-:S10]  /*0c80*/  DMUL R4, R2, UR8 ;  /* 0x0000000802047c28 */ /* 0x001fd40008000000 */
[----:B------:R-:W0:Y:S02]  /*0c90*/  F2F.F32.F64 R4, R4 ;  /* 0x0000000400047310 */ /* 0x000e240000301000 */
[----:B0-----:R-:W-:-:S07]  /*0ca0*/  FSEL R19, -R4, R4, !P5 ;  /* 0x0000000404137208 */ /* 0x001fce0006800100 */
.L_x_4:
[----:B------:R-:W-:Y:S05]  /*0cb0*/  BSYNC B0 ;  /* 0x0000000000007941 */ /* 0x000fea0003800000 */
.L_x_3:
[----:B------:R-:W-:Y:S01]  /*0cc0*/  SHF.R.S32.HI R17, RZ, 0x7, R12 ;  /* 0x00000007ff117819 */ /* 0x000fe2000001140c */
[----:B------:R-:W-:Y:S01]  /*0cd0*/  IMAD.MOV.U32 R12, RZ, RZ, RZ ;  /* 0x000000ffff0c7224 */ /* 0x000fe200078e00ff */
[C---:B------:R-:W-:Y:S02]  /*0ce0*/  ISETP.GT.AND P0, PT, R8.reuse, 0x3f, PT ;  /* 0x0000003f0800780c */ /* 0x040fe40003f04270 */
[----:B------:R-:W-:Y:S01]  /*0cf0*/  MOV R16, RZ ;  /* 0x000000ff00107202 */ /* 0x000fe20000000f00 */
[----:B------:R-:W-:Y:S01]  /*0d00*/  IMAD R2, R17, 0x80, R8 ;  /* 0x0000008011027824 */ /* 0x000fe200078e0208 */
[----:B------:R-:W-:-:S03]  /*0d10*/  ISETP.GE.AND P5, PT, R8, 0x40, PT ;  /* 0x000000400800780c */ /* 0x000fc60003fa6270 */
[C---:B------:R-:W-:Y:S02]  /*0d20*/  VIADD R3, R2.reuse, 0x40 ;  /* 0x0000004002037836 */ /* 0x040fe40000000000 */
[----:B------:R-:W-:Y:S02]  /*0d30*/  VIADD R5, R2, 0xffffffc0 ;  /* 0xffffffc002057836 */ /* 0x000fe40000000000 */
[----:B------:R-:W-:Y:S01]  /*0d40*/  IMAD.WIDE R2, R3, 0x2, R6 ;  /* 0x0000000203027825 */ /* 0x000fe200078e0206 */
[----:B------:R-:W-:-:S03]  /*0d50*/  LOP3.LUT R4, R18, 0x1, RZ, 0xc0, !PT ;  /* 0x0000000112047812 */ /* 0x000fc600078ec0ff */
[----:B------:R-:W-:-:S04]  /*0d60*/  IMAD.WIDE R6, R5, 0x2, R6 ;  /* 0x0000000205067825 */ /* 0x000fc800078e0206 */
[C---:B------:R-:W-:Y:S01]  /*0d70*/  FMUL.FTZ R24, R19.reuse, R19 ;  /* 0x0000001313187220 */ /* 0x040fe20000410000 */
[----:B------:R0:W5:Y:S04]  /*0d80*/  @!P5 LDG.E.EL R12, desc[UR4][R2.64] ;  /* 0x00000004020cd981 */ /* 0x000168000c2e1900 */
[----:B------:R1:W5:Y:S01]  /*0d90*/  @P0 LDG.E.EL R16, desc[UR4][R6.64] ;  /* 0x0000000406100981 */ /* 0x000362000c2e1900 */
[----:B------:R-:W-:Y:S01]  /*0da0*/  ISETP.NE.U32.AND P0, PT, R4, 0x1, PT ;  /* 0x000000010400780c */ /* 0x000fe20003f05070 */
[----:B------:R-:W-:Y:S01]  /*0db0*/  IMAD.MOV.U32 R5, RZ, RZ, 0x3c0885e4 ;  /* 0x3c0885e4ff057424 */ /* 0x000fe200078e00ff */
[----:B------:R-:W-:Y:S01]  /*0dc0*/  BSSY B0, `(.L_x_6) ;  /* 0x0000044000007945 */ /* 0x000fe20003800000 */
[----:B------:R-:W-:Y:S02]  /*0dd0*/  VIADD R22, R18, 0x1 ;  /* 0x0000000112167836 */ /* 0x000fe40000000000 */
[----:B------:R-:W-:Y:S01]  /*0de0*/  IMAD.MOV.U32 R4, RZ, RZ, -0x46b2bead ;  /* 0xb94d4153ff047424 */ /* 0x000fe200078e00ff */
[----:B0-----:R-:W-:Y:S01]  /*0df0*/  FSEL R2, R19, 1, !P0 ;  /* 0x3f80000013027808 */ /* 0x001fe20004000000 */
[----:B------:R-:W-:Y:S01]  /*0e00*/  IMAD.MOV.U32 R18, RZ, RZ, -0x41d55558 ;  /* 0xbe2aaaa8ff127424 */ /* 0x000fe200078e00ff */
[----:B------:R-:W-:-:S03]  /*0e10*/  LOP3.LUT P6, RZ, R22, 0x2, RZ, 0xc0, !PT ;  /* 0x0000000216ff7812 */ /* 0x000fc600078cc0ff */
[C---:B------:R-:W-:Y:S02]  /*0e20*/  FFMA.FTZ R3, R24.reuse, R2, RZ ;  /* 0x0000000218037223 */ /* 0x040fe400000100ff */
[----:B------:R-:W-:Y:S01]  /*0e30*/  @P0 IMAD.MOV.U32 R23, RZ, RZ, 0x37cbac00 ;  /* 0x37cbac00ff170424 */ /* 0x000fe200078e00ff */
[----:B------:R-:W-:Y:S01]  /*0e40*/  @P0 MOV R5, 0x3d2aaabb ;  /* 0x3d2aaabb00050802 */ /* 0x000fe20000000f00 */
[----:B------:R-:W-:Y:S02]  /*0e50*/  @P0 IMAD.MOV.U32 R18, RZ, RZ, -0x41000001 ;  /* 0xbeffffffff120424 */ /* 0x000fe400078e00ff */
[----:B------:R-:W-:-:S04]  /*0e60*/  @P0 FFMA.FTZ R4, R24, R23, -0.0013887860113754868507 ;  /* 0xbab607ed18040423 */ /* 0x000fc80000010017 */
[----:B------:R-:W-:-:S04]  /*0e70*/  FFMA.FTZ R5, R24, R4, R5 ;  /* 0x0000000418057223 */ /* 0x000fc80000010005 */
[----:B------:R-:W-:-:S04]  /*0e80*/  FFMA.FTZ R5, R24, R5, R18 ;  /* 0x0000000518057223 */ /* 0x000fc80000010012 */
[----:B------:R-:W-:-:S04]  /*0e90*/  FFMA.FTZ R2, R3, R5, R2 ;  /* 0x0000000503027223 */ /* 0x000fc80000010002 */
[----:B------:R-:W-:Y:S01]  /*0ea0*/  @P6 FFMA.FTZ R2, R2, -1, RZ ;  /* 0xbf80000002026823 */ /* 0x000fe200000100ff */
        /* <DEDUP_REMOVED lines=10> */
[----:B------:R-:W-:-:S03]  /*0f50*/  LOP3.LUT R24, R4, 0x80000000, RZ, 0xfc, !PT ;  /* 0x8000000004187812 */ /* 0x000fc600078efcff */
[----:B------:R-:W-:Y:S01]  /*0f60*/  VIADD R18, R3, 0xffffff80 ;  /* 0xffffff8003127836 */ /* 0x000fe20000000000 */
[----:B------:R-:W-:-:S04]  /*0f70*/  MOV R3, R1 ;  /* 0x0000000100037202 */ /* 0x000fc80000000f00 */
[----:B------:R-:W-:-:S07]  /*0f80*/  SHF.R.U32.HI R18, RZ, 0x5, R18 ;  /* 0x00000005ff127819 */ /* 0x000fce0000011612 */
.L_x_8:
[----:B------:R-:W-:-:S04]  /*0f90*/  IADD3 R4, P0, R22, UR8, RZ ;  /* 0x0000000816047c10 */ /* 0x000fc8000ff1e0ff */
[----:B------:R-:W-:-:S06]  /*0fa0*/  IADD3.X R5, R23, UR9, RZ, P0, !PT ;  /* 0x0000000917057c10 */ /* 0x000fcc00087fe4ff */
        /* <DEDUP_REMOVED lines=11> */
[C---:B------:R-:W-:Y:S01]  /*1060*/  LOP3.LUT P0, RZ, R13.reuse, 0xf800000, RZ, 0xc0, !PT ;  /* 0x0f8000000dff7812 */ /* 0x040fe2000780c0ff */
[----:B------:R-:W-:Y:S01]  /*1070*/  IMAD R18, R18, -0x4, R1 ;  /* 0xfffffffc12127824 */ /* 0x000fe200078e0201 */
[----:B------:R0:W-:Y:S04]  /*1080*/  STL [R1+0x18], R6 ;  /* 0x0000180601007387 */ /* 0x0001e80000100800 */
[----:B------:R-:W2:Y:S04]  /*1090*/  LDL R4, [R18+0x14] ;  /* 0x0000140012047983 */ /* 0x000ea80000100800 */
[----:B------:R-:W2:Y:S04]  /*10a0*/  LDL R3, [R18+0x18] ;  /* 0x0000180012037983 */ /* 0x000ea80000100800 */
[----:B------:R-:W3:Y:S01]  /*10b0*/  @P0 LDL R5, [R18+0x10] ;  /* 0x0000100012050983 */ /* 0x000ee20000100800 */
[----:B------:R-:W-:Y:S01]  /*10c0*/  UMOV UR8, 0x54442d19 ;  /* 0x54442d1900087882 */ /* 0x000fe20000000000 */
[----:B------:R-:W-:Y:S01]  /*10d0*/  UMOV UR9, 0x3bf921fb ;  /* 0x3bf921fb00097882 */ /* 0x000fe20000000000 */
[----:B------:R-:W-:-:S02]  /*10e0*/  ISETP.GE.AND P1, PT, R13, RZ, PT ;  /* 0x000000ff0d00720c */ /* 0x000fc40003f26270 */
[-C--:B--2---:R-:W-:Y:S02]  /*10f0*/  SHF.L.W.U32.HI R3, R4, R19.reuse, R3 ;  /* 0x0000001304037219 */ /* 0x084fe40000010e03 */
[----:B---3--:R-:W-:-:S04]  /*1100*/  @P0 SHF.L.W.U32.HI R4, R5, R19, R4 ;  /* 0x0000001305040219 */ /* 0x008fc80000010e04 */
[C-C-:B------:R-:W-:Y:S01]  /*1110*/  SHF.L.W.U32.HI R14, R4.reuse, 0x2, R3.reuse ;  /* 0x00000002040e7819 */ /* 0x140fe20000010e03 */
[----:B------:R-:W-:Y:S01]  /*1120*/  IMAD.SHL.U32 R4, R4, 0x4, RZ ;  /* 0x0000000404047824 */ /* 0x000fe200078e00ff */
[----:B------:R-:W-:Y:S02]  /*1130*/  SHF.R.U32.HI R3, RZ, 0x1e, R3 ;  /* 0x0000001eff037819 */ /* 0x000fe40000011603 */
[----:B------:R-:W-:Y:S02]  /*1140*/  SHF.R.S32.HI R5, RZ, 0x1f, R14 ;  /* 0x0000001fff057819 */ /* 0x000fe4000001140e */
[----:B------:R-:W-:Y:S02]  /*1150*/  LEA.HI R15, R14, R3, RZ, 0x1 ;  /* 0x000000030e0f7211 */ /* 0x000fe400078f08ff */
[C---:B------:R-:W-:Y:S02]  /*1160*/  LOP3.LUT R4, R5.reuse, R4, RZ, 0x3c, !PT ;  /* 0x0000000405047212 */ /* 0x040fe400078e3cff */
[----:B------:R-:W-:-:S02]  /*1170*/  LOP3.LUT R5, R5, R14, RZ, 0x3c, !PT ;  /* 0x0000000e05057212 */ /* 0x000fc400078e3cff */
        /* <DEDUP_REMOVED lines=8> */
.L_x_7:
[----:B------:R-:W-:Y:S05]  /*1200*/  BSYNC B0 ;  /* 0x0000000000007941 */ /* 0x000fea0003800000 */
.L_x_6:
[C---:B------:R-:W-:Y:S01]  /*1210*/  LOP3.LUT R3, R15.reuse, 0x1, RZ, 0xc0, !PT ;  /* 0x000000010f037812 */ /* 0x040fe200078ec0ff */
[----:B------:R-:W-:Y:S01]  /*1220*/  FMUL.FTZ R18, R14, R14 ;  /* 0x0000000e0e127220 */ /* 0x000fe20000410000 */
[----:B------:R-:W-:Y:S01]  /*1230*/  IMAD.MOV.U32 R5, RZ, RZ, 0x3c0885e4 ;  /* 0x3c0885e4ff057424 */ /* 0x000fe200078e00ff */
[----:B------:R-:W-:Y:S01]  /*1240*/  LOP3.LUT P1, RZ, R15, 0x2, RZ, 0xc0, !PT ;  /* 0x000000020fff7812 */ /* 0x000fe2000782c0ff */
[----:B------:R-:W-:Y:S01]  /*1250*/  IMAD.MOV.U32 R4, RZ, RZ, -0x46b2bead ;  /* 0xb94d4153ff047424 */ /* 0x000fe200078e00ff */
[----:B------:R-:W-:Y:S01]  /*1260*/  ISETP.NE.U32.AND P0, PT, R3, 0x1, PT ;  /* 0x000000010300780c */ /* 0x000fe20003f05070 */
[----:B------:R-:W-:Y:S01]  /*1270*/  IMAD.MOV.U32 R6, RZ, RZ, -0x41d55558 ;  /* 0xbe2aaaa8ff067424 */ /* 0x000fe200078e00ff */
[----:B------:R-:W-:Y:S11]  /*1280*/  BSSY B0, `(.L_x_9) ;  /* 0x0000042000007945 */ /* 0x000ff60003800000 */
[----:B------:R-:W-:Y:S01]  /*1290*/  @!P0 IMAD.MOV.U32 R3, RZ, RZ, 0x37cbac00 ;  /* 0x37cbac00ff038424 */ /* 0x000fe200078e00ff */
[----:B------:R-:W-:Y:S01]  /*12a0*/  @!P0 MOV R5, 0x3d2aaabb ;  /* 0x3d2aaabb00058802 */ /* 0x000fe20000000f00 */
[----:B------:R-:W-:-:S02]  /*12b0*/  @!P0 IMAD.MOV.U32 R6, RZ, RZ, -0x41000001 ;  /* 0xbeffffffff068424 */ /* 0x000fc400078e00ff */
[----:B------:R-:W-:Y:S01]  /*12c0*/  @!P0 FFMA.FTZ R4, R18, R3, -0.0013887860113754868507 ;  /* 0xbab607ed12048423 */ /* 0x000fe20000010003 */
[----:B------:R-:W-:-:S03]  /*12d0*/  FSEL R3, R14, 1, P0 ;  /* 0x3f8000000e037808 */ /* 0x000fc60000000000 */
[C---:B------:R-:W-:Y:S02]  /*12e0*/  FFMA.FTZ R5, R18.reuse, R4, R5 ;  /* 0x0000000412057223 */ /* 0x040fe40000010005 */
[C---:B------:R-:W-:Y:S02]  /*12f0*/  FFMA.FTZ R4, R18.reuse, R3, RZ ;  /* 0x0000000312047223 */ /* 0x040fe400000100ff */
[----:B------:R-:W-:-:S04]  /*1300*/  FFMA.FTZ R6, R18, R5, R6 ;  /* 0x0000000512067223 */ /* 0x000fc80000010006 */
[----:B------:R-:W-:-:S04]  /*1310*/  FFMA.FTZ R3, R4, R6, R3 ;  /* 0x0000000604037223 */ /* 0x000fc80000010003 */
[----:B------:R-:W-:Y:S01]  /*1320*/  @P1 FFMA.FTZ R3, R3, -1, RZ ;  /* 0xbf80000003031823 */ /* 0x000fe200000100ff */
[----:B------:R-:W-:Y:S06]  /*1330*/  @!P4 BRA `(.L_x_10) ;  /* 0x0000000000d8c947 */ /* 0x000fec0003800000 */
[----:B------:R-:W-:Y:S01]  /*1340*/  @!P3 FMUL.FTZ R20, RZ, R11 ;  /* 0x0000000bff14b220 */ /* 0x000fe20000410000 */
[----:B------:R-:W-:Y:S01]  /*1350*/  @!P3 IMAD.MOV.U32 R21, RZ, RZ, RZ ;  /* 0x000000ffff15b224 */ /* 0x000fe200078e00ff */
[----:B------:R-:W-:Y:S06]  /*1360*/  @!P3 BRA `(.L_x_10) ;  /* 0x0000000000ccb947 */ /* 0x000fec0003800000 */
[----:B------:R-:W-:Y:S01]  /*1370*/  SHF.R.U32.HI R13, RZ, 0x17, R11 ;  /* 0x00000017ff0d7819 */ /* 0x000fe2000001160b */
[----:B------:R-:W-:Y:S01]  /*1380*/  IMAD.SHL.U32 R14, R11, 0x100, RZ ;  /* 0x000001000b0e7824 */ /* 0x000fe200078e00ff */
[----:B------:R-:W-:Y:S01]  /*1390*/  ULDC.64 UR8, c[0x4][0x8] ;  /* 0x0100020000087ab9 */ /* 0x000fe20000000a00 */
[----:B------:R-:W-:Y:S01]  /*13a0*/  IMAD.MOV.U32 R4, RZ, RZ, RZ ;  /* 0x000000ffff047224 */ /* 0x000fe200078e00ff */
[----:B------:R-:W-:Y:S01]  /*13b0*/  LOP3.LUT R5, R13, 0xe0, RZ, 0xc0, !PT ;  /* 0x000000e00d057812 */ /* 0x000fe200078ec0ff */
[----:B------:R-:W-:Y:S01]  /*13c0*/  IMAD.MOV.U32 R7, RZ, RZ, RZ ;  /* 0x000000ffff077224 */ /* 0x000fe200078e00ff */
[----:B------:R-:W-:Y:S01]  /*13d0*/  LOP3.LUT R21, R14, 0x80000000, RZ, 0xfc, !PT ;  /* 0x800000000e157812 */ /* 0x000fe200078efcff */
[----:B------:R-:W-:Y:S01]  /*13e0*/  IMAD.MOV.U32 R20, RZ, RZ, RZ ;  /* 0x000000ffff147224 */ /* 0x000fe200078e00ff */
[----:B------:R-:W-:Y:S01]  /*13f0*/  IADD3 R6, R5, -0x80, RZ ;  /* 0xffffff8005067810 */ /* 0x000fe20007ffe0ff */
[----:B------:R-:W-:-:S03]  /*1400*/  IMAD.MOV.U32 R5, RZ, RZ, R1 ;  /* 0x000000ffff057224 */ /* 0x000fc600078e0001 */
[----:B------:R-:W-:-:S07]  /*1410*/  SHF.R.U32.HI R6, RZ, 0x5, R6 ;  /* 0x00000005ff067819 */ /* 0x000fce0000011606 */
.L_x_11:
[----:B------:R-:W-:-:S04]  /*1420*/  IADD3 R14, P0, R7, UR8, RZ ;  /* 0x00000008070e7c10 */ /* 0x000fc8000ff1e0ff */
[----:B------:R-:W-:-:S05]  /*1430*/  IADD3.X R15, R20, UR9, RZ, P0, !PT ;  /* 0x00000009140f7c10 */ /* 0x000fca00087fe4ff */
[----:B------:R0:W2:Y:S01]  /*1440*/  LDG.E.CONSTANT R19, desc[UR4][R14.64] ;  /* 0x000000040e137981 */ /* 0x0000a2000c1e9900 */
[----:B------:R-:W-:-:S04]  /*1450*/  IADD3 R7, P1, R7, 0x4, RZ ;  /* 0x0000000407077810 */ /* 0x000fc80007f3e0ff */
[----:B------:R-:W-:Y:S02]  /*1460*/  ISETP.NE.U32.AND P0, PT, R7, 0x18, PT ;  /* 0x000000180700780c */ /* 0x000fe40003f05070 */
[----:B------:R-:W-:Y:S01]  /*1470*/  IADD3.X R20, RZ, R20, RZ, P1, !PT ;  /* 0x00000014ff147210 */ /* 0x000fe20000ffe4ff */
        /* <DEDUP_REMOVED lines=23> */
[C---:B------:R-:W-:Y:S02]  /*15f0*/  LEA.HI R21, R14.reuse, R5, RZ, 0x1 ;  /* 0x000000050e157211 */ /* 0x040fe400078f08ff */
[C---:B------:R-:W-:Y:S02]  /*1600*/  LOP3.LUT R6, R7.reuse, R6, RZ, 0x3c, !PT ;  /* 0x0000000607067212 */ /* 0x040fe400078e3cff */
[----:B------:R-:W-:Y:S01]  /*1610*/  LOP3.LUT R7, R7, R14, RZ, 0x3c, !PT ;  /* 0x0000000e07077212 */ /* 0x000fe200078e3cff */
[----:B0-----:R-:W-:Y:S01]  /*1620*/  IMAD.MOV R4, RZ, RZ, -R21 ;  /* 0x000000ffff047224 */ /* 0x001fe200078e0a15 */
[----:B------:R-:W-:-:S04]  /*1630*/  LOP3.LUT R11, R14, R11, RZ, 0x3c, !PT ;  /* 0x0000000b0e0b7212 */ /* 0x000fc800078e3cff */
[----:B------:R-:W0:Y:S01]  /*1640*/  I2F.F64.S64 R6, R6 ;  /* 0x0000000600067312 */ /* 0x000e220000301c00 */
[----:B------:R-:W-:Y:S02]  /*1650*/  ISETP.GE.AND P0, PT, R11, RZ, PT ;  /* 0x000000ff0b00720c */ /* 0x000fe40003f06270 */
[----:B------:R-:W-:Y:S01]  /*1660*/  @!P1 MOV R21, R4 ;  /* 0x0000000400159202 */ /* 0x000fe20000000f00 */
[----:B0-----:R-:W-:-:S10]  /*1670*/  DMUL R18, R6, UR8 ;  /* 0x0000000806127c28 */ /* 0x001fd40008000000 */
[----:B------:R-:W0:Y:S02]  /*1680*/  F2F.F32.F64 R18, R18 ;  /* 0x0000001200127310 */ /* 0x000e240000301000 */
[----:B0-----:R-:W-:-:S07]  /*1690*/  FSEL R20, -R18, R18, !P0 ;  /* 0x0000001212147208 */ /* 0x001fce0004000100 */
.L_x_10:
[----:B------:R-:W-:Y:S05]  /*16a0*/  BSYNC B0 ;  /* 0x0000000000007941 */ /* 0x000fea0003800000 */
.L_x_9:
[C---:B------:R-:W-:Y:S01]  /*16b0*/  LOP3.LUT R4, R21.reuse, 0x1, RZ, 0xc0, !PT ;  /* 0x0000000115047812 */ /* 0x040fe200078ec0ff */
[----:B------:R-:W-:Y:S01]  /*16c0*/  IMAD.MOV.U32 R6, RZ, RZ, 0x3c0885e4 ;  /* 0x3c0885e4ff067424 */ /* 0x000fe200078e00ff */
[----:B------:R-:W-:Y:S01]  /*16d0*/  LOP3.LUT P1, RZ, R21, 0x2, RZ, 0xc0, !PT ;  /* 0x0000000215ff7812 */ /* 0x000fe2000782c0ff */
[----:B------:R-:W-:Y:S01]  /*16e0*/  IMAD.MOV.U32 R5, RZ, RZ, -0x46b2bead ;  /* 0xb94d4153ff057424 */ /* 0x000fe200078e00ff */
[----:B------:R-:W-:Y:S01]  /*16f0*/  ISETP.NE.U32.AND P0, PT, R4, 0x1, PT ;  /* 0x000000010400780c */ /* 0x000fe20003f05070 */
[C---:B------:R-:W-:Y:S01]  /*1700*/  FMUL.FTZ R4, R20.reuse, R20 ;  /* 0x0000001414047220 */ /* 0x040fe20000410000 */
[----:B------:R-:W-:Y:S02]  /*1710*/  IMAD.MOV.U32 R7, RZ, RZ, -0x41d55558 ;  /* 0xbe2aaaa8ff077424 */ /* 0x000fe400078e00ff */
[----:B------:R-:W-:Y:S01]  /*1720*/  FSEL R20, R20, 1, P0 ;  /* 0x3f80000014147808 */ /* 0x000fe20000000000 */
[----:B-----5:R-:W-:Y:S02]  /*1730*/  HADD2.F32 R18, -RZ, R12.H0_H0 ;  /* 0x2000000cff127230 */ /* 0x020fe40000004100 */
[----:B------:R-:W-:-:S02]  /*1740*/  HADD2.F32 R13, -RZ, R12.H1_H1 ;  /* 0x3000000cff0d7230 */ /* 0x000fc40000004100 */
[----:B------:R-:W-:Y:S01]  /*1750*/  FFMA.FTZ R19, R4, R20, RZ ;  /* 0x0000001404137223 */ /* 0x000fe200000100ff */
[----:B------:R-:W-:Y:S02]  /*1760*/  HADD2.F32 R14, -RZ, R16.H0_H0 ;  /* 0x20000010ff0e7230 */ /* 0x000fe40000004100 */
[----:B------:R-:W-:Y:S01]  /*1770*/  @!P5 FADD R14, RZ, -R18 ;  /* 0x80000012ff0ed221 */ /* 0x000fe20000000000 */
[----:B------:R-:W-:Y:S01]  /*1780*/  HADD2.F32 R15, -RZ, R16.H1_H1 ;  /* 0x30000010ff0f7230 */ /* 0x000fe20000004100 */
[----:B------:R-:W-:Y:S01]  /*1790*/  @!P0 MOV R6, 0x3d2aaabb ;  /* 0x3d2aaabb00068802 */ /* 0x000fe20000000f00 */
[----:B------:R-:W-:Y:S02]  /*17a0*/  @!P0 IMAD.MOV.U32 R11, RZ, RZ, 0x37cbac00 ;  /* 0x37cbac00ff0b8424 */ /* 0x000fe400078e00ff */
[----:B------:R-:W-:Y:S01]  /*17b0*/  @!P5 FADD R15, RZ, -R13 ;  /* 0x8000000dff0fd221 */ /* 0x000fe20000000000 */
[----:B------:R-:W-:Y:S02]  /*17c0*/  @!P0 IMAD.MOV.U32 R7, RZ, RZ, -0x41000001 ;  /* 0xbeffffffff078424 */ /* 0x000fe400078e00ff */
[----:B------:R-:W-:Y:S01]  /*17d0*/  FMUL R14, R14, R3 ;  /* 0x000000030e0e7220 */ /* 0x000fe20000400000 */
[----:B------:R-:W-:Y:S01]  /*17e0*/  @!P0 FFMA.FTZ R5, R4, R11, -0.0013887860113754868507 ;  /* 0xbab607ed04058423 */ /* 0x000fe2000001000b */
[----:B------:R-:W-:Y:S01]  /*17f0*/  LEA.HI R11, R17, R17, RZ, 0x5 ;  /* 0x00000011110b7211 */ /* 0x000fe200078f28ff */
[----:B------:R-:W-:-:S02]  /*1800*/  HADD2.F32 R3, -RZ, R10.H1_H1 ;  /* 0x3000000aff037230 */ /* 0x000fc40000004100 */
[----:B------:R-:W-:Y:S01]  /*1810*/  FFMA.FTZ R6, R4, R5, R6 ;  /* 0x0000000504067223 */ /* 0x000fe20000010006 */
[----:B------:R-:W-:-:S03]  /*1820*/  LOP3.LUT R12, R11, 0x1ffffe0, RZ, 0xc0, !PT ;  /* 0x01ffffe00b0c7812 */ /* 0x000fc600078ec0ff */
[----:B------:R-:W-:Y:S02]  /*1830*/  FFMA.FTZ R5, R4, R6, R7 ;  /* 0x0000000604057223 */ /* 0x000fe40000010007 */
[----:B------:R-:W0:Y:S01]  /*1840*/  LDC.64 R6, c[0x0][0x220] ;  /* 0x00008800ff067b82 */ /* 0x000e220000000a00 */
[----:B------:R-:W-:Y:S02]  /*1850*/  IMAD.IADD R12, R17, 0x1, -R12 ;  /* 0x00000001110c7824 */ /* 0x000fe400078e0a0c */
[----:B------:R-:W-:Y:S01]  /*1860*/  FFMA.FTZ R4, R19, R5, R20 ;  /* 0x0000000513047223 */ /* 0x000fe20000010014 */
[----:B------:R-:W-:Y:S02]  /*1870*/  HADD2.F32 R5, -RZ, R10.H0_H0 ;  /* 0x2000000aff057230 */ /* 0x000fe40000004100 */
[----:B------:R-:W-:Y:S02]  /*1880*/  IMAD R9, R12, UR6, R9 ;  /* 0x000000060c097c24 */ /* 0x000fe4000f8e0209 */
[----:B------:R-:W-:Y:S01]  /*1890*/  @P1 FFMA.FTZ R4, R4, -1, RZ ;  /* 0xbf80000004041823 */ /* 0x000fe200000100ff */
[----:B------:R-:W-:Y:S01]  /*18a0*/  FFMA R5, R5, R0, R14 ;  /* 0x0000000005057223 */ /* 0x000fe2000000000e */
[----:B------:R-:W-:-:S02]  /*18b0*/  IMAD R9, R9, 0x80, R8 ;  /* 0x0000008009097824 */ /* 0x000fc400078e0208 */
[----:B------:R-:W-:-:S04]  /*18c0*/  FMUL R4, R15, R4 ;  /* 0x000000040f047220 */ /* 0x000fc80000400000 */
[----:B------:R-:W-:-:S05]  /*18d0*/  FFMA R4, R3, R2, R4 ;  /* 0x0000000203047223 */ /* 0x000fca0000000004 */
[----:B------:R-:W-:Y:S01]  /*18e0*/  F2FP.F16.F32.PACK_AB R5, R4, R5 ;  /* 0x000000050405723e */ /* 0x000fe200000000ff */
[----:B0-----:R-:W-:-:S05]  /*18f0*/  IMAD.WIDE R6, R9, 0x2, R6 ;  /* 0x0000000209067825 */ /* 0x001fca00078e0206 */
[----:B------:R-:W-:Y:S01]  /*1900*/  STG.E desc[UR4][R6.64], R5 ;  /* 0x0000000506007986 */ /* 0x000fe2000c101904 */
[----:B------:R-:W-:Y:S05]  /*1910*/  EXIT ;  /* 0x000000000000794d */ /* 0x000fea0003800000 */
.L_x_12:
[----:B------:R-:W-:-:S00]  /*1920*/  BRA `(.L_x_12) ;  /* 0xfffffffc00fc7947 */ /* 0x000fc0000383ffff */
[----:B------:R-:W-:-:S00]  /*1930*/  NOP ;  /* 0x0000000000007918 */ /* 0x000fc00000000000 */
        /* <DEDUP_REMOVED lines=12> */
.L_x_13:


//--------------------- .nv.global.init           --------------------------
	.section	.nv.global.init,"aw",@progbits
	.align	4
.nv.global.init:
	.type		__cudart_i2opi_f,@object
	.size		__cudart_i2opi_f,(_$_str - __cudart_i2opi_f)
__cudart_i2opi_f:
        /*0000*/ 	.byte	0x41, 0x90, 0x43, 0x3c, 0x99, 0x95, 0x62, 0xdb, 0xc0, 0xdd, 0x34, 0xf5, 0xd1, 0x57, 0x27, 0xfc
        /*0010*/ 	.byte	0x29, 0x15, 0x44, 0x4e, 0x6e, 0x83, 0xf9, 0xa2
	.type		_$_str,@object
	.size		_$_str,(.L_0 - _$_str)
_$_str:
        /*0018*/ 	.byte	0x5f, 0x5f, 0x43, 0x55, 0x44, 0x41, 0x5f, 0x46, 0x54, 0x5a, 0x00
.L_0:


//--------------------- .nv.constant0.triton_poi_fused_add_cat_clone_mul_4 --------------------------
	.section	.nv.constant0.triton_poi_fused_add_cat_clone_mul_4,"a",@progbits
	.sectionflags	@""
	.align	4
.nv.constant0.triton_poi_fused_add_cat_clone_mul_4:
	.zero		568
